	.headerflags	@"EF_CUDA_TEXMODE_UNIFIED EF_CUDA_64BIT_ADDRESS EF_CUDA_ACCELERATORS EF_CUDA_SM90 EF_CUDA_VIRTUAL_SM(EF_CUDA_SM90)"
	.elftype	@"ET_EXEC"


//--------------------- .nv.info                  --------------------------
	.section	.nv.info,"",@"SHT_CUDA_INFO"
	.align	4


	//----- nvinfo : EIATTR_REGCOUNT
	.align		4
        /*0000*/ 	.byte	0x04, 0x2f
        /*0002*/ 	.short	(.L_1 - .L_0)
	.align		4
.L_0:
        /*0004*/ 	.word	index@(triton_poi_fused_constant_pad_nd_scalar_tensor_where_5)
        /*0008*/ 	.word	0x0000000e


	//----- nvinfo : EIATTR_MIN_STACK_SIZE
	.align		4
.L_1:
        /*000c*/ 	.byte	0x04, 0x12
        /*000e*/ 	.short	(.L_3 - .L_2)
	.align		4
.L_2:
        /*0010*/ 	.word	index@(triton_poi_fused_constant_pad_nd_scalar_tensor_where_5)
        /*0014*/ 	.word	0x00000000


	//----- nvinfo : EIATTR_FRAME_SIZE
	.align		4
.L_3:
        /*0018*/ 	.byte	0x04, 0x11
        /*001a*/ 	.short	(.L_5 - .L_4)
	.align		4
.L_4:
        /*001c*/ 	.word	index@(triton_poi_fused_constant_pad_nd_scalar_tensor_where_5)
        /*0020*/ 	.word	0x00000000


	//----- nvinfo : EIATTR_MIN_STACK_SIZE
	.align		4
.L_5:
        /*0024*/ 	.byte	0x04, 0x12
        /*0026*/ 	.short	(.L_7 - .L_6)
	.align		4
.L_6:
        /*0028*/ 	.word	index@(triton_poi_fused_constant_pad_nd_scalar_tensor_where_5)
        /*002c*/ 	.word	0x00000000
.L_7:


//--------------------- .nv.info.triton_poi_fused_constant_pad_nd_scalar_tensor_where_5 --------------------------
	.section	.nv.info.triton_poi_fused_constant_pad_nd_scalar_tensor_where_5,"",@"SHT_CUDA_INFO"
	.sectionflags	@""
	.align	4


	//----- nvinfo : EIATTR_CUDA_API_VERSION
	.align		4
        /*0000*/ 	.byte	0x04, 0x37
        /*0002*/ 	.short	(.L_9 - .L_8)
.L_8:
        /*0004*/ 	.word	0x0000007c


	//----- nvinfo : EIATTR_KPARAM_INFO
	.align		4
.L_9:
        /*0008*/ 	.byte	0x04, 0x17
        /*000a*/ 	.short	(.L_11 - .L_10)
.L_10:
        /*000c*/ 	.word	0x00000000
        /*0010*/ 	.short	0x0005
        /*0012*/ 	.short	0x0020
        /*0014*/ 	.byte	0x00, 0xf4, 0x21, 0x00


	//----- nvinfo : EIATTR_KPARAM_INFO
	.align		4
.L_11:
        /*0018*/ 	.byte	0x04, 0x17
        /*001a*/ 	.short	(.L_13 - .L_12)
.L_12:
        /*001c*/ 	.word	0x00000000
        /*0020*/ 	.short	0x0004
        /*0022*/ 	.short	0x0018
        /*0024*/ 	.byte	0x00, 0xf0, 0x11, 0x00


	//----- nvinfo : EIATTR_KPARAM_INFO
	.align		4
.L_13:
        /*0028*/ 	.byte	0x04, 0x17
        /*002a*/ 	.short	(.L_15 - .L_14)
.L_14:
        /*002c*/ 	.word	0x00000000
        /*0030*/ 	.short	0x0003
        /*0032*/ 	.short	0x0014
        /*0034*/ 	.byte	0x00, 0xf0, 0x11, 0x00


	//----- nvinfo : EIATTR_KPARAM_INFO
	.align		4
.L_15:
        /*0038*/ 	.byte	0x04, 0x17
        /*003a*/ 	.short	(.L_17 - .L_16)
.L_16:
        /*003c*/ 	.word	0x00000000
        /*0040*/ 	.short	0x0002
        /*0042*/ 	.short	0x0010
        /*0044*/ 	.byte	0x00, 0xf0, 0x11, 0x00


	//----- nvinfo : EIATTR_KPARAM_INFO
	.align		4
.L_17:
        /*0048*/ 	.byte	0x04, 0x17
        /*004a*/ 	.short	(.L_19 - .L_18)
.L_18:
        /*004c*/ 	.word	0x00000000
        /*0050*/ 	.short	0x0001
        /*0052*/ 	.short	0x0008
        /*0054*/ 	.byte	0x00, 0xf4, 0x21, 0x00


	//----- nvinfo : EIATTR_KPARAM_INFO
	.align		4
.L_19:
        /*0058*/ 	.byte	0x04, 0x17
        /*005a*/ 	.short	(.L_21 - .L_20)
.L_20:
        /*005c*/ 	.word	0x00000000
        /*0060*/ 	.short	0x0000
        /*0062*/ 	.short	0x0000
        /*0064*/ 	.byte	0x00, 0xf4, 0x21, 0x00


	//----- nvinfo : EIATTR_SPARSE_MMA_MASK
	.align		4
.L_21:
        /*0068*/ 	.byte	0x03, 0x50
        /*006a*/ 	.short	0x0000


	//----- nvinfo : EIATTR_MAXREG_COUNT
	.align		4
        /*006c*/ 	.byte	0x03, 0x1b
        /*006e*/ 	.short	0x00ff


	//----- nvinfo : EIATTR_EXIT_INSTR_OFFSETS
	.align		4
        /*0070*/ 	.byte	0x04, 0x1c
        /*0072*/ 	.short	(.L_23 - .L_22)


	//   ....[0]....
.L_22:
        /*0074*/ 	.word	0x00000330


	//   ....[1]....
        /*0078*/ 	.word	0x00000350


	//----- nvinfo : EIATTR_REQNTID
	.align		4
.L_23:
        /*007c*/ 	.byte	0x04, 0x10
        /*007e*/ 	.short	(.L_25 - .L_24)
.L_24:
        /*0080*/ 	.word	0x00000020
        /*0084*/ 	.word	0x00000001
        /*0088*/ 	.word	0x00000001


	//----- nvinfo : EIATTR_CBANK_PARAM_SIZE
	.align		4
.L_25:
        /*008c*/ 	.byte	0x03, 0x19
        /*008e*/ 	.short	0x0028


	//----- nvinfo : EIATTR_PARAM_CBANK
	.align		4
        /*0090*/ 	.byte	0x04, 0x0a
        /*0092*/ 	.short	(.L_27 - .L_26)
	.align		4
.L_26:
        /*0094*/ 	.word	index@(.nv.constant0.triton_poi_fused_constant_pad_nd_scalar_tensor_where_5)
        /*0098*/ 	.short	0x0210
        /*009a*/ 	.short	0x0028


	//----- nvinfo : EIATTR_SW_WAR
	.align		4
.L_27:
        /*009c*/ 	.byte	0x04, 0x36
        /*009e*/ 	.short	(.L_29 - .L_28)
.L_28:
        /*00a0*/ 	.word	0x00000008
.L_29:


//--------------------- .nv.callgraph             --------------------------
	.section	.nv.callgraph,"",@"SHT_CUDA_CALLGRAPH"
	.align	4
	.sectionentsize	8
	.align		4
        /*0000*/ 	.word	0x00000000
	.align		4
        /*0004*/ 	.word	0xffffffff
	.align		4
        /*0008*/ 	.word	0x00000000
	.align		4
        /*000c*/ 	.word	0xfffffffe
	.align		4
        /*0010*/ 	.word	0x00000000
	.align		4
        /*0014*/ 	.word	0xfffffffd
	.align		4
        /*0018*/ 	.word	0x00000000
	.align		4
        /*001c*/ 	.word	0xfffffffc


//--------------------- .text.triton_poi_fused_constant_pad_nd_scalar_tensor_where_5 --------------------------
	.section	.text.triton_poi_fused_constant_pad_nd_scalar_tensor_where_5,"ax",@progbits
	.sectionflags	@"SHF_BARRIERS=1"
	.align	128
        .global         triton_poi_fused_constant_pad_nd_scalar_tensor_where_5
        .type           triton_poi_fused_constant_pad_nd_scalar_tensor_where_5,@function
        .size           triton_poi_fused_constant_pad_nd_scalar_tensor_where_5,(.L_x_1 - triton_poi_fused_constant_pad_nd_scalar_tensor_where_5)
        .other          triton_poi_fused_constant_pad_nd_scalar_tensor_where_5,@"STO_CUDA_ENTRY STV_DEFAULT"
triton_poi_fused_constant_pad_nd_scalar_tensor_where_5:
.text.triton_poi_fused_constant_pad_nd_scalar_tensor_where_5:
[----:B------:R-:W0:Y:S02]  /*0000*/  LDC R1, c[0x0][0x28] ;  /* 0x00000a00ff017b82 */ /* 0x000e240000000800 */
[----:B------:R-:W1:Y:S01]  /*0010*/  LDC R6, c[0x0][0x220] ;  /* 0x00008800ff067b82 */ /* 0x000e620000000800 */
[----:B------:R-:W2:Y:S01]  /*0020*/  S2R R0, SR_TID.X ;  /* 0x0000000000007919 */ /* 0x000ea20000002100 */
[----:B------:R-:W-:Y:S01]  /*0030*/  ULDC UR4, c[0x0][0x224] ;  /* 0x0000890000047ab9 */ /* 0x000fe20000000800 */
[----:B------:R-:W-:Y:S01]  /*0040*/  ULDC UR6, c[0x0][0x228] ;  /* 0x00008a0000067ab9 */ /* 0x000fe20000000800 */
[----:B------:R-:W3:Y:S01]  /*0050*/  S2R R9, SR_CTAID.X ;  /* 0x0000000000097919 */ /* 0x000ee20000002500 */
[----:B-1----:R-:W-:-:S04]  /*0060*/  IABS R5, R6 ;  /* 0x0000000600057213 */ /* 0x002fc80000000000 */
[----:B------:R-:W1:Y:S01]  /*0070*/  I2F.RP R4, R5 ;  /* 0x0000000500047306 */ /* 0x000e620000209400 */
[----:B--2---:R-:W-:-:S05]  /*0080*/  LOP3.LUT R0, R0, 0x1f, RZ, 0xc0, !PT ;  /* 0x0000001f00007812 */ /* 0x004fca00078ec0ff */
[----:B---3--:R-:W-:Y:S02]  /*0090*/  IMAD R9, R9, 0x20, R0 ;  /* 0x0000002009097824 */ /* 0x008fe400078e0200 */
[----:B-1----:R-:W1:Y:S03]  /*00a0*/  MUFU.RCP R4, R4 ;  /* 0x0000000400047308 */ /* 0x002e660000001000 */
[----:B------:R-:W-:Y:S01]  /*00b0*/  IABS R0, R9 ;  /* 0x0000000900007213 */ /* 0x000fe20000000000 */
[----:B-1----:R-:W-:-:S04]  /*00c0*/  VIADD R2, R4, 0xffffffe ;  /* 0x0ffffffe04027836 */ /* 0x002fc80000000000 */
[----:B------:R1:W2:Y:S02]  /*00d0*/  F2I.FTZ.U32.TRUNC.NTZ R3, R2 ;  /* 0x0000000200037305 */ /* 0x0002a4000021f000 */
[----:B-1----:R-:W-:Y:S02]  /*00e0*/  IMAD.MOV.U32 R2, RZ, RZ, RZ ;  /* 0x000000ffff027224 */ /* 0x002fe400078e00ff */
[----:B--2---:R-:W-:-:S04]  /*00f0*/  IMAD.MOV R8, RZ, RZ, -R3 ;  /* 0x000000ffff087224 */ /* 0x004fc800078e0a03 */
[----:B------:R-:W-:-:S04]  /*0100*/  IMAD R7, R8, R5, RZ ;  /* 0x0000000508077224 */ /* 0x000fc800078e02ff */
[----:B------:R-:W-:-:S06]  /*0110*/  IMAD.HI.U32 R3, R3, R7, R2 ;  /* 0x0000000703037227 */ /* 0x000fcc00078e0002 */
[----:B------:R-:W-:-:S04]  /*0120*/  IMAD.HI.U32 R3, R3, R0, RZ ;  /* 0x0000000003037227 */ /* 0x000fc800078e00ff */
[----:B------:R-:W-:-:S04]  /*0130*/  IMAD.MOV R2, RZ, RZ, -R3 ;  /* 0x000000ffff027224 */ /* 0x000fc800078e0a03 */
[C---:B------:R-:W-:Y:S01]  /*0140*/  IMAD R0, R5.reuse, R2, R0 ;  /* 0x0000000205007224 */ /* 0x040fe200078e0200 */
[----:B------:R-:W-:Y:S04]  /*0150*/  BAR.SYNC.DEFER_BLOCKING 0x0 ;  /* 0x0000000000007b1d */ /* 0x000fe80000010000 */
[----:B------:R-:W-:-:S13]  /*0160*/  ISETP.GT.U32.AND P1, PT, R5, R0, PT ;  /* 0x000000000500720c */ /* 0x000fda0003f24070 */
[----:B------:R-:W-:Y:S02]  /*0170*/  @!P1 IMAD.IADD R0, R0, 0x1, -R5 ;  /* 0x0000000100009824 */ /* 0x000fe400078e0a05 */
[----:B------:R-:W-:Y:S01]  /*0180*/  @!P1 VIADD R3, R3, 0x1 ;  /* 0x0000000103039836 */ /* 0x000fe20000000000 */
[----:B------:R-:W-:Y:S02]  /*0190*/  ISETP.NE.AND P1, PT, R6, RZ, PT ;  /* 0x000000ff0600720c */ /* 0x000fe40003f25270 */
[----:B------:R-:W-:Y:S02]  /*01a0*/  ISETP.GE.U32.AND P0, PT, R0, R5, PT ;  /* 0x000000050000720c */ /* 0x000fe40003f06070 */
[----:B------:R-:W-:Y:S01]  /*01b0*/  LOP3.LUT R0, R9, R6, RZ, 0x3c, !PT ;  /* 0x0000000609007212 */ /* 0x000fe200078e3cff */
[----:B------:R-:W1:Y:S03]  /*01c0*/  LDC.64 R4, c[0x0][0x218] ;  /* 0x00008600ff047b82 */ /* 0x000e660000000a00 */
[----:B------:R-:W-:-:S07]  /*01d0*/  ISETP.GE.AND P2, PT, R0, RZ, PT ;  /* 0x000000ff0000720c */ /* 0x000fce0003f46270 */
[----:B------:R-:W-:-:S04]  /*01e0*/  @P0 VIADD R3, R3, 0x1 ;  /* 0x0000000103030836 */ /* 0x000fc80000000000 */
[----:B------:R-:W-:Y:S02]  /*01f0*/  IMAD.MOV.U32 R0, RZ, RZ, R3 ;  /* 0x000000ffff007224 */ /* 0x000fe400078e0003 */
[----:B------:R-:W2:Y:S02]  /*0200*/  LDC.64 R2, c[0x0][0x210] ;  /* 0x00008400ff027b82 */ /* 0x000ea40000000a00 */
[----:B------:R-:W-:Y:S01]  /*0210*/  @!P2 IMAD.MOV R0, RZ, RZ, -R0 ;  /* 0x000000ffff00a224 */ /* 0x000fe200078e0a00 */
[----:B------:R-:W-:-:S05]  /*0220*/  @!P1 LOP3.LUT R0, RZ, R6, RZ, 0x33, !PT ;  /* 0x00000006ff009212 */ /* 0x000fca00078e33ff */
[----:B------:R-:W-:-:S04]  /*0230*/  IMAD.MOV R11, RZ, RZ, -R0 ;  /* 0x000000ffff0b7224 */ /* 0x000fc800078e0a00 */
[----:B------:R-:W-:-:S05]  /*0240*/  IMAD R11, R6, R11, R9 ;  /* 0x0000000b060b7224 */ /* 0x000fca00078e0209 */
[----:B------:R-:W-:Y:S01]  /*0250*/  ISETP.GE.AND P0, PT, R11, UR4, PT ;  /* 0x000000040b007c0c */ /* 0x000fe2000bf06270 */
[----:B------:R-:W-:-:S03]  /*0260*/  ULDC.64 UR4, c[0x0][0x208] ;  /* 0x0000820000047ab9 */ /* 0x000fc60000000a00 */
[----:B------:R-:W-:Y:S01]  /*0270*/  ISETP.LT.AND P2, PT, R9, UR6, !P0 ;  /* 0x0000000609007c0c */ /* 0x000fe2000c741270 */
[----:B--2---:R-:W-:-:S12]  /*0280*/  IMAD.WIDE R6, R11, 0x8, R2 ;  /* 0x000000080b067825 */ /* 0x004fd800078e0202 */
[----:B------:R-:W2:Y:S01]  /*0290*/  @P2 LDG.E.EL.64 R2, desc[UR4][R6.64] ;  /* 0x0000000406022981 */ /* 0x000ea2000c2e1b00 */
[----:B------:R-:W-:Y:S02]  /*02a0*/  PLOP3.LUT P1, PT, PT, PT, PT, 0x8, 0x0 ;  /* 0x000000000000781c */ /* 0x000fe40003f2e170 */
[----:B--2---:R-:W-:-:S04]  /*02b0*/  @P2 ISETP.NE.U32.AND P3, PT, R2, RZ, PT ;  /* 0x000000ff0200220c */ /* 0x004fc80003f65070 */
[----:B------:R-:W-:Y:S01]  /*02c0*/  @P2 ISETP.NE.AND.EX P1, PT, R3, RZ, PT, P3 ;  /* 0x000000ff0300220c */ /* 0x000fe20003f25330 */
[C---:B-1----:R-:W-:Y:S01]  /*02d0*/  IMAD.WIDE R2, R9.reuse, 0x2, R4 ;  /* 0x0000000209027825 */ /* 0x042fe200078e0204 */
[----:B------:R-:W-:Y:S02]  /*02e0*/  ISETP.GE.AND P2, PT, R9, UR6, PT ;  /* 0x0000000609007c0c */ /* 0x000fe4000bf46270 */
[----:B------:R-:W-:Y:S02]  /*02f0*/  ISETP.GT.AND P3, PT, R11, R0, PT ;  /* 0x000000000b00720c */ /* 0x000fe40003f64270 */
[----:B------:R-:W-:-:S04]  /*0300*/  SEL R0, RZ, 0xfc00, P1 ;  /* 0x0000fc00ff007807 */ /* 0x000fc80000800000 */
[----:B------:R-:W-:-:S04]  /*0310*/  SEL R0, R0, 0xfc00, !P3 ;  /* 0x0000fc0000007807 */ /* 0x000fc80005800000 */
[----:B------:R-:W-:Y:S01]  /*0320*/  SEL R5, R0, RZ, !P0 ;  /* 0x000000ff00057207 */ /* 0x000fe20004000000 */
[----:B------:R-:W-:Y:S06]  /*0330*/  @P2 EXIT ;  /* 0x000000000000294d */ /* 0x000fec0003800000 */
[----:B------:R-:W-:Y:S01]  /*0340*/  STG.E.U16 desc[UR4][R2.64], R5 ;  /* 0x0000000502007986 */ /* 0x000fe2000c101504 */
[----:B------:R-:W-:Y:S05]  /*0350*/  EXIT ;  /* 0x000000000000794d */ /* 0x000fea0003800000 */
.L_x_0:
[----:B------:R-:W-:-:S00]  /*0360*/  BRA `(.L_x_0) ;  /* 0xfffffffc00fc7947 */ /* 0x000fc0000383ffff */
[----:B------:R-:W-:-:S00]  /*0370*/  NOP ;  /* 0x0000000000007918 */ /* 0x000fc00000000000 */
        /* <DEDUP_REMOVED lines=8> */
.L_x_1:


//--------------------- .nv.constant0.triton_poi_fused_constant_pad_nd_scalar_tensor_where_5 --------------------------
	.section	.nv.constant0.triton_poi_fused_constant_pad_nd_scalar_tensor_where_5,"a",@progbits
	.sectionflags	@""
	.align	4
.nv.constant0.triton_poi_fused_constant_pad_nd_scalar_tensor_where_5:
	.zero		568
